//
// Generated by NVIDIA NVVM Compiler
//
// Compiler Build ID: CL-36424714
// Cuda compilation tools, release 13.0, V13.0.88
// Based on NVVM 20.0.0
//

.version 9.0
.target sm_100
.address_size 64

	// .globl	_Z19high_register_usagePfi
.extern .shared .align 16 .b8 sdata[];

.visible .entry _Z19high_register_usagePfi(
	.param .u64 .ptr .align 1 _Z19high_register_usagePfi_param_0,
	.param .u32 _Z19high_register_usagePfi_param_1
)
{
	.reg .pred 	%p<2>;
	.reg .b32 	%r<6>;
	.reg .b32 	%f<22>;
	.reg .b64 	%rd<5>;

	ld.param.u64 	%rd1, [_Z19high_register_usagePfi_param_0];
	ld.param.u32 	%r2, [_Z19high_register_usagePfi_param_1];
	mov.u32 	%r3, %tid.x;
	mov.u32 	%r4, %ctaid.x;
	mov.u32 	%r5, %ntid.x;
	mad.lo.s32 	%r1, %r4, %r5, %r3;
	setp.ge.s32 	%p1, %r1, %r2;
	@%p1 bra 	$L__BB0_2;
	cvta.to.global.u64 	%rd2, %rd1;
	mul.wide.s32 	%rd3, %r1, 4;
	add.s64 	%rd4, %rd2, %rd3;
	ld.global.f32 	%f1, [%rd4];
	add.f32 	%f2, %f1, %f1;
	add.f32 	%f3, %f2, 0f3F800000;
	mul.f32 	%f4, %f1, %f3;
	sub.f32 	%f5, %f4, %f2;
	mul.f32 	%f6, %f5, 0f3F000000;
	add.f32 	%f7, %f1, %f6;
	mul.f32 	%f8, %f2, %f7;
	sub.f32 	%f9, %f8, %f3;
	fma.rn.f32 	%f10, %f4, %f9, %f5;
	add.f32 	%f11, %f1, %f2;
	add.f32 	%f12, %f11, %f3;
	add.f32 	%f13, %f12, %f4;
	add.f32 	%f14, %f13, %f5;
	add.f32 	%f15, %f14, %f6;
	add.f32 	%f16, %f15, %f7;
	add.f32 	%f17, %f16, %f8;
	add.f32 	%f18, %f17, %f9;
	fma.rn.f32 	%f19, %f4, %f9, %f18;
	add.f32 	%f20, %f19, %f10;
	fma.rn.f32 	%f21, %f6, %f10, %f20;
	st.global.f32 	[%rd4], %f21;
$L__BB0_2:
	ret;

}
	// .globl	_Z18low_register_usagePfi
.visible .entry _Z18low_register_usagePfi(
	.param .u64 .ptr .align 1 _Z18low_register_usagePfi_param_0,
	.param .u32 _Z18low_register_usagePfi_param_1
)
{
	.reg .pred 	%p<2>;
	.reg .b32 	%r<6>;
	.reg .b32 	%f<6>;
	.reg .b64 	%rd<5>;

	ld.param.u64 	%rd1, [_Z18low_register_usagePfi_param_0];
	ld.param.u32 	%r2, [_Z18low_register_usagePfi_param_1];
	mov.u32 	%r3, %tid.x;
	mov.u32 	%r4, %ctaid.x;
	mov.u32 	%r5, %ntid.x;
	mad.lo.s32 	%r1, %r4, %r5, %r3;
	setp.ge.s32 	%p1, %r1, %r2;
	@%p1 bra 	$L__BB1_2;
	cvta.to.global.u64 	%rd2, %rd1;
	mul.wide.s32 	%rd3, %r1, 4;
	add.s64 	%rd4, %rd2, %rd3;
	ld.global.f32 	%f1, [%rd4];
	add.f32 	%f2, %f1, %f1;
	add.f32 	%f3, %f2, 0f3F800000;
	mul.f32 	%f4, %f1, %f3;
	sub.f32 	%f5, %f4, %f2;
	st.global.f32 	[%rd4], %f5;
$L__BB1_2:
	ret;

}
	// .globl	_Z20controlled_registersPfi
.visible .entry _Z20controlled_registersPfi(
	.param .u64 .ptr .align 1 _Z20controlled_registersPfi_param_0,
	.param .u32 _Z20controlled_registersPfi_param_1
)
.maxntid 256
.minnctapersm 4
{
	.reg .pred 	%p<2>;
	.reg .b32 	%r<6>;
	.reg .b32 	%f<3>;
	.reg .b64 	%rd<5>;

	ld.param.u64 	%rd1, [_Z20controlled_registersPfi_param_0];
	ld.param.u32 	%r2, [_Z20controlled_registersPfi_param_1];
	mov.u32 	%r3, %tid.x;
	mov.u32 	%r4, %ctaid.x;
	mov.u32 	%r5, %ntid.x;
	mad.lo.s32 	%r1, %r4, %r5, %r3;
	setp.ge.s32 	%p1, %r1, %r2;
	@%p1 bra 	$L__BB2_2;
	cvta.to.global.u64 	%rd2, %rd1;
	mul.wide.s32 	%rd3, %r1, 4;
	add.s64 	%rd4, %rd2, %rd3;
	ld.global.f32 	%f1, [%rd4];
	fma.rn.f32 	%f2, %f1, 0f40000000, %f1;
	st.global.f32 	[%rd4], %f2;
$L__BB2_2:
	ret;

}
	// .globl	_Z20memory_model_examplePiS_
.visible .entry _Z20memory_model_examplePiS_(
	.param .u64 .ptr .align 1 _Z20memory_model_examplePiS__param_0,
	.param .u64 .ptr .align 1 _Z20memory_model_examplePiS__param_1
)
{
	.reg .pred 	%p<3>;
	.reg .b32 	%r<8>;
	.reg .b64 	%rd<5>;

	ld.param.u64 	%rd3, [_Z20memory_model_examplePiS__param_0];
	ld.param.u64 	%rd2, [_Z20memory_model_examplePiS__param_1];
	cvta.to.global.u64 	%rd1, %rd3;
	mov.u32 	%r2, %tid.x;
	mov.u32 	%r3, %ctaid.x;
	mov.u32 	%r4, %ntid.x;
	mad.lo.s32 	%r1, %r3, %r4, %r2;
	setp.eq.s32 	%p1, %r1, 0;
	@%p1 bra 	$L__BB3_3;
	setp.ne.s32 	%p2, %r1, 1;
	@%p2 bra 	$L__BB3_4;
	membar.gl;
	ld.global.u32 	%r5, [%rd1];
	st.global.u32 	[%rd1+4], %r5;
	bra.uni 	$L__BB3_4;
$L__BB3_3:
	mov.b32 	%r6, 42;
	st.global.u32 	[%rd1], %r6;
	membar.gl;
	cvta.to.global.u64 	%rd4, %rd2;
	mov.b32 	%r7, 1;
	st.global.u32 	[%rd4], %r7;
$L__BB3_4:
	ret;

}
	// .globl	_Z14atomic_examplePii
.visible .entry _Z14atomic_examplePii(
	.param .u64 .ptr .align 1 _Z14atomic_examplePii_param_0,
	.param .u32 _Z14atomic_examplePii_param_1
)
{
	.reg .pred 	%p<2>;
	.reg .b32 	%r<7>;
	.reg .b64 	%rd<3>;

	ld.param.u64 	%rd1, [_Z14atomic_examplePii_param_0];
	ld.param.u32 	%r2, [_Z14atomic_examplePii_param_1];
	mov.u32 	%r3, %tid.x;
	mov.u32 	%r4, %ctaid.x;
	mov.u32 	%r5, %ntid.x;
	mad.lo.s32 	%r1, %r4, %r5, %r3;
	setp.ge.s32 	%p1, %r1, %r2;
	@%p1 bra 	$L__BB4_2;
	cvta.to.global.u64 	%rd2, %rd1;
	atom.global.add.u32 	%r6, [%rd2], %r1;
$L__BB4_2:
	ret;

}
	// .globl	_Z18shared_vs_registerPfS_i
.visible .entry _Z18shared_vs_registerPfS_i(
	.param .u64 .ptr .align 1 _Z18shared_vs_registerPfS_i_param_0,
	.param .u64 .ptr .align 1 _Z18shared_vs_registerPfS_i_param_1,
	.param .u32 _Z18shared_vs_registerPfS_i_param_2
)
{
	.reg .pred 	%p<2>;
	.reg .b32 	%r<9>;
	.reg .b32 	%f<6>;
	.reg .b64 	%rd<8>;

	ld.param.u64 	%rd1, [_Z18shared_vs_registerPfS_i_param_0];
	ld.param.u64 	%rd2, [_Z18shared_vs_registerPfS_i_param_1];
	ld.param.u32 	%r3, [_Z18shared_vs_registerPfS_i_param_2];
	mov.u32 	%r1, %tid.x;
	mov.u32 	%r4, %ctaid.x;
	mov.u32 	%r5, %ntid.x;
	mad.lo.s32 	%r2, %r4, %r5, %r1;
	setp.ge.s32 	%p1, %r2, %r3;
	@%p1 bra 	$L__BB5_2;
	cvta.to.global.u64 	%rd3, %rd1;
	cvta.to.global.u64 	%rd4, %rd2;
	mul.wide.s32 	%rd5, %r2, 4;
	add.s64 	%rd6, %rd3, %rd5;
	ld.global.f32 	%f1, [%rd6];
	add.f32 	%f2, %f1, %f1;
	shl.b32 	%r6, %r1, 2;
	mov.u32 	%r7, sdata;
	add.s32 	%r8, %r7, %r6;
	st.shared.f32 	[%r8], %f2;
	bar.sync 	0;
	ld.shared.f32 	%f3, [%r8];
	add.f32 	%f4, %f3, 0f3F800000;
	st.shared.f32 	[%r8], %f4;
	bar.sync 	0;
	ld.shared.f32 	%f5, [%r8];
	add.s64 	%rd7, %rd4, %rd5;
	st.global.f32 	[%rd7], %f5;
$L__BB5_2:
	ret;

}
	// .globl	_Z21false_sharing_examplePi
.visible .entry _Z21false_sharing_examplePi(
	.param .u64 .ptr .align 1 _Z21false_sharing_examplePi_param_0
)
{
	.reg .b32 	%r<4>;
	.reg .b64 	%rd<5>;

	ld.param.u64 	%rd1, [_Z21false_sharing_examplePi_param_0];
	cvta.to.global.u64 	%rd2, %rd1;
	mov.u32 	%r1, %tid.x;
	mul.wide.u32 	%rd3, %r1, 4;
	add.s64 	%rd4, %rd2, %rd3;
	ld.global.u32 	%r2, [%rd4];
	add.s32 	%r3, %r2, 1;
	st.global.u32 	[%rd4], %r3;
	ret;

}
	// .globl	_Z19proper_sync_examplePiS_i
.visible .entry _Z19proper_sync_examplePiS_i(
	.param .u64 .ptr .align 1 _Z19proper_sync_examplePiS_i_param_0,
	.param .u64 .ptr .align 1 _Z19proper_sync_examplePiS_i_param_1,
	.param .u32 _Z19proper_sync_examplePiS_i_param_2
)
{
	.reg .pred 	%p<3>;
	.reg .b32 	%r<8>;
	.reg .b64 	%rd<7>;

	ld.param.u64 	%rd1, [_Z19proper_sync_examplePiS_i_param_0];
	ld.param.u64 	%rd2, [_Z19proper_sync_examplePiS_i_param_1];
	ld.param.u32 	%r2, [_Z19proper_sync_examplePiS_i_param_2];
	mov.u32 	%r3, %tid.x;
	mov.u32 	%r4, %ctaid.x;
	mov.u32 	%r5, %ntid.x;
	mad.lo.s32 	%r1, %r4, %r5, %r3;
	setp.ge.s32 	%p1, %r1, %r2;
	@%p1 bra 	$L__BB7_2;
	cvta.to.global.u64 	%rd3, %rd1;
	shl.b32 	%r6, %r1, 1;
	mul.wide.s32 	%rd4, %r1, 4;
	add.s64 	%rd5, %rd3, %rd4;
	st.global.u32 	[%rd5], %r6;
$L__BB7_2:
	bar.sync 	0;
	setp.ne.s32 	%p2, %r1, 0;
	@%p2 bra 	$L__BB7_4;
	membar.gl;
	cvta.to.global.u64 	%rd6, %rd2;
	mov.b32 	%r7, 1;
	st.global.u32 	[%rd6], %r7;
$L__BB7_4:
	ret;

}


// ===== COMPILED SASS (sm_100) =====

	.target	sm_100

	.elftype	@"ET_EXEC"


//--------------------- .note.nv.tkinfo           --------------------------
	.section	.note.nv.tkinfo,"",@"SHT_NOTE"
	.sectionflags	@"SHF_NOTE_NV_TKINFO"
	.tkinfo
        /*0018*/ 	.word	0x00000002
        /*0030*/ 	.string	""
        /*0030*/ 	.string	"ptxas"
        /*0030*/ 	.string	"Cuda compilation tools, release 13.0, V13.0.88"
        /*0030*/ 	.string	"Build cuda_13.0.r13.0/compiler.36424714_0"
        /*0030*/ 	.string	"-arch sm_100 -m 64 "



//--------------------- .note.nv.cuinfo           --------------------------
	.section	.note.nv.cuinfo,"",@"SHT_NOTE"
	.sectionflags	@"SHF_NOTE_NV_CUINFO"
        /*0018*/ 	.short	0x0002
        /*001a*/ 	.short	0x0064
        /*001c*/ 	.short	0x0082
	.zero		2


//--------------------- .nv.info                  --------------------------
	.section	.nv.info,"",@"SHT_CUDA_INFO"
	.align	4


	//----- nvinfo : EIATTR_REGCOUNT
	.align		4
        /*0000*/ 	.byte	0x04, 0x2f
        /*0002*/ 	.short	(.L_1 - .L_0)
	.align		4
.L_0:
        /*0004*/ 	.word	index@(_Z19high_register_usagePfi)
        /*0008*/ 	.word	0x0000000e


	//----- nvinfo : EIATTR_FRAME_SIZE
	.align		4
.L_1:
        /*000c*/ 	.byte	0x04, 0x11
        /*000e*/ 	.short	(.L_3 - .L_2)
	.align		4
.L_2:
        /*0010*/ 	.word	index@(_Z19high_register_usagePfi)
        /*0014*/ 	.word	0x00000000


	//----- nvinfo : EIATTR_REGCOUNT
	.align		4
.L_3:
        /*0018*/ 	.byte	0x04, 0x2f
        /*001a*/ 	.short	(.L_5 - .L_4)
	.align		4
.L_4:
        /*001c*/ 	.word	index@(_Z18low_register_usagePfi)
        /*0020*/ 	.word	0x00000008


	//----- nvinfo : EIATTR_FRAME_SIZE
	.align		4
.L_5:
        /*0024*/ 	.byte	0x04, 0x11
        /*0026*/ 	.short	(.L_7 - .L_6)
	.align		4
.L_6:
        /*0028*/ 	.word	index@(_Z18low_register_usagePfi)
        /*002c*/ 	.word	0x00000000


	//----- nvinfo : EIATTR_REGCOUNT
	.align		4
.L_7:
        /*0030*/ 	.byte	0x04, 0x2f
        /*0032*/ 	.short	(.L_9 - .L_8)
	.align		4
.L_8:
        /*0034*/ 	.word	index@(_Z20controlled_registersPfi)
        /*0038*/ 	.word	0x00000008


	//----- nvinfo : EIATTR_FRAME_SIZE
	.align		4
.L_9:
        /*003c*/ 	.byte	0x04, 0x11
        /*003e*/ 	.short	(.L_11 - .L_10)
	.align		4
.L_10:
        /*0040*/ 	.word	index@(_Z20controlled_registersPfi)
        /*0044*/ 	.word	0x00000000


	//----- nvinfo : EIATTR_REGCOUNT
	.align		4
.L_11:
        /*0048*/ 	.byte	0x04, 0x2f
        /*004a*/ 	.short	(.L_13 - .L_12)
	.align		4
.L_12:
        /*004c*/ 	.word	index@(_Z20memory_model_examplePiS_)
        /*0050*/ 	.word	0x0000000c


	//----- nvinfo : EIATTR_FRAME_SIZE
	.align		4
.L_13:
        /*0054*/ 	.byte	0x04, 0x11
        /*0056*/ 	.short	(.L_15 - .L_14)
	.align		4
.L_14:
        /*0058*/ 	.word	index@(_Z20memory_model_examplePiS_)
        /*005c*/ 	.word	0x00000000


	//----- nvinfo : EIATTR_REGCOUNT
	.align		4
.L_15:
        /*0060*/ 	.byte	0x04, 0x2f
        /*0062*/ 	.short	(.L_17 - .L_16)
	.align		4
.L_16:
        /*0064*/ 	.word	index@(_Z14atomic_examplePii)
        /*0068*/ 	.word	0x00000008


	//----- nvinfo : EIATTR_FRAME_SIZE
	.align		4
.L_17:
        /*006c*/ 	.byte	0x04, 0x11
        /*006e*/ 	.short	(.L_19 - .L_18)
	.align		4
.L_18:
        /*0070*/ 	.word	index@(_Z14atomic_examplePii)
        /*0074*/ 	.word	0x00000000


	//----- nvinfo : EIATTR_REGCOUNT
	.align		4
.L_19:
        /*0078*/ 	.byte	0x04, 0x2f
        /*007a*/ 	.short	(.L_21 - .L_20)
	.align		4
.L_20:
        /*007c*/ 	.word	index@(_Z18shared_vs_registerPfS_i)
        /*0080*/ 	.word	0x0000000c


	//----- nvinfo : EIATTR_FRAME_SIZE
	.align		4
.L_21:
        /*0084*/ 	.byte	0x04, 0x11
        /*0086*/ 	.short	(.L_23 - .L_22)
	.align		4
.L_22:
        /*0088*/ 	.word	index@(_Z18shared_vs_registerPfS_i)
        /*008c*/ 	.word	0x00000000


	//----- nvinfo : EIATTR_REGCOUNT
	.align		4
.L_23:
        /*0090*/ 	.byte	0x04, 0x2f
        /*0092*/ 	.short	(.L_25 - .L_24)
	.align		4
.L_24:
        /*0094*/ 	.word	index@(_Z21false_sharing_examplePi)
        /*0098*/ 	.word	0x00000008


	//----- nvinfo : EIATTR_FRAME_SIZE
	.align		4
.L_25:
        /*009c*/ 	.byte	0x04, 0x11
        /*009e*/ 	.short	(.L_27 - .L_26)
	.align		4
.L_26:
        /*00a0*/ 	.word	index@(_Z21false_sharing_examplePi)
        /*00a4*/ 	.word	0x00000000


	//----- nvinfo : EIATTR_REGCOUNT
	.align		4
.L_27:
        /*00a8*/ 	.byte	0x04, 0x2f
        /*00aa*/ 	.short	(.L_29 - .L_28)
	.align		4
.L_28:
        /*00ac*/ 	.word	index@(_Z19proper_sync_examplePiS_i)
        /*00b0*/ 	.word	0x00000008


	//----- nvinfo : EIATTR_FRAME_SIZE
	.align		4
.L_29:
        /*00b4*/ 	.byte	0x04, 0x11
        /*00b6*/ 	.short	(.L_31 - .L_30)
	.align		4
.L_30:
        /*00b8*/ 	.word	index@(_Z19proper_sync_examplePiS_i)
        /*00bc*/ 	.word	0x00000000


	//----- nvinfo : EIATTR_MIN_STACK_SIZE
	.align		4
.L_31:
        /*00c0*/ 	.byte	0x04, 0x12
        /*00c2*/ 	.short	(.L_33 - .L_32)
	.align		4
.L_32:
        /*00c4*/ 	.word	index@(_Z19proper_sync_examplePiS_i)
        /*00c8*/ 	.word	0x00000000


	//----- nvinfo : EIATTR_MIN_STACK_SIZE
	.align		4
.L_33:
        /*00cc*/ 	.byte	0x04, 0x12
        /*00ce*/ 	.short	(.L_35 - .L_34)
	.align		4
.L_34:
        /*00d0*/ 	.word	index@(_Z21false_sharing_examplePi)
        /*00d4*/ 	.word	0x00000000


	//----- nvinfo : EIATTR_MIN_STACK_SIZE
	.align		4
.L_35:
        /*00d8*/ 	.byte	0x04, 0x12
        /*00da*/ 	.short	(.L_37 - .L_36)
	.align		4
.L_36:
        /*00dc*/ 	.word	index@(_Z18shared_vs_registerPfS_i)
        /*00e0*/ 	.word	0x00000000


	//----- nvinfo : EIATTR_MIN_STACK_SIZE
	.align		4
.L_37:
        /*00e4*/ 	.byte	0x04, 0x12
        /*00e6*/ 	.short	(.L_39 - .L_38)
	.align		4
.L_38:
        /*00e8*/ 	.word	index@(_Z14atomic_examplePii)
        /*00ec*/ 	.word	0x00000000


	//----- nvinfo : EIATTR_MIN_STACK_SIZE
	.align		4
.L_39:
        /*00f0*/ 	.byte	0x04, 0x12
        /*00f2*/ 	.short	(.L_41 - .L_40)
	.align		4
.L_40:
        /*00f4*/ 	.word	index@(_Z20memory_model_examplePiS_)
        /*00f8*/ 	.word	0x00000000


	//----- nvinfo : EIATTR_MIN_STACK_SIZE
	.align		4
.L_41:
        /*00fc*/ 	.byte	0x04, 0x12
        /*00fe*/ 	.short	(.L_43 - .L_42)
	.align		4
.L_42:
        /*0100*/ 	.word	index@(_Z20controlled_registersPfi)
        /*0104*/ 	.word	0x00000000


	//----- nvinfo : EIATTR_MIN_STACK_SIZE
	.align		4
.L_43:
        /*0108*/ 	.byte	0x04, 0x12
        /*010a*/ 	.short	(.L_45 - .L_44)
	.align		4
.L_44:
        /*010c*/ 	.word	index@(_Z18low_register_usagePfi)
        /*0110*/ 	.word	0x00000000


	//----- nvinfo : EIATTR_MIN_STACK_SIZE
	.align		4
.L_45:
        /*0114*/ 	.byte	0x04, 0x12
        /*0116*/ 	.short	(.L_47 - .L_46)
	.align		4
.L_46:
        /*0118*/ 	.word	index@(_Z19high_register_usagePfi)
        /*011c*/ 	.word	0x00000000
.L_47:


//--------------------- .nv.compat                --------------------------
	.section	.nv.compat,"",@"SHT_CUDA_COMPAT_INFO"
	.align	4
        /*0000*/ 	.byte	0x02, 0x09, 0x00, 0x00, 0x02, 0x02, 0x01, 0x00, 0x02, 0x05, 0x05, 0x00, 0x03, 0x07, 0x01, 0x01
        /*0010*/ 	.byte	0x02, 0x03, 0x00, 0x00, 0x02, 0x06, 0x01, 0x00, 0x04, 0x0b, 0x08, 0x00, 0x09, 0x00, 0x00, 0x00
        /*0020*/ 	.byte	0x00, 0x00, 0x00, 0x00


//--------------------- .nv.info._Z19proper_sync_examplePiS_i --------------------------
	.section	.nv.info._Z19proper_sync_examplePiS_i,"",@"SHT_CUDA_INFO"
	.sectionflags	@""
	.align	4


	//----- nvinfo : EIATTR_CUDA_API_VERSION
	.align		4
        /*0000*/ 	.byte	0x04, 0x37
        /*0002*/ 	.short	(.L_49 - .L_48)
.L_48:
        /*0004*/ 	.word	0x00000082


	//----- nvinfo : EIATTR_KPARAM_INFO
	.align		4
.L_49:
        /*0008*/ 	.byte	0x04, 0x17
        /*000a*/ 	.short	(.L_51 - .L_50)
.L_50:
        /*000c*/ 	.word	0x00000000
        /*0010*/ 	.short	0x0002
        /*0012*/ 	.short	0x0010
        /*0014*/ 	.byte	0x00, 0xf0, 0x11, 0x00


	//----- nvinfo : EIATTR_KPARAM_INFO
	.align		4
.L_51:
        /*0018*/ 	.byte	0x04, 0x17
        /*001a*/ 	.short	(.L_53 - .L_52)
.L_52:
        /*001c*/ 	.word	0x00000000
        /*0020*/ 	.short	0x0001
        /*0022*/ 	.short	0x0008
        /*0024*/ 	.byte	0x00, 0xf5, 0x21, 0x00


	//----- nvinfo : EIATTR_KPARAM_INFO
	.align		4
.L_53:
        /*0028*/ 	.byte	0x04, 0x17
        /*002a*/ 	.short	(.L_55 - .L_54)
.L_54:
        /*002c*/ 	.word	0x00000000
        /*0030*/ 	.short	0x0000
        /*0032*/ 	.short	0x0000
        /*0034*/ 	.byte	0x00, 0xf5, 0x21, 0x00


	//----- nvinfo : EIATTR_SPARSE_MMA_MASK
	.align		4
.L_55:
        /*0038*/ 	.byte	0x03, 0x50
        /*003a*/ 	.short	0x0000


	//----- nvinfo : EIATTR_MAXREG_COUNT
	.align		4
        /*003c*/ 	.byte	0x03, 0x1b
        /*003e*/ 	.short	0x00ff


	//----- nvinfo : EIATTR_NUM_BARRIERS
	.align		4
        /*0040*/ 	.byte	0x02, 0x4c
        /*0042*/ 	.byte	0x01
	.zero		1


	//----- nvinfo : EIATTR_MERCURY_ISA_VERSION
	.align		4
        /*0044*/ 	.byte	0x03, 0x5f
        /*0046*/ 	.short	0x0101


	//----- nvinfo : EIATTR_VRC_CTA_INIT_COUNT
	.align		4
        /*0048*/ 	.byte	0x02, 0x4a
	.zero		1
	.zero		1


	//----- nvinfo : EIATTR_EXIT_INSTR_OFFSETS
	.align		4
        /*004c*/ 	.byte	0x04, 0x1c
        /*004e*/ 	.short	(.L_57 - .L_56)


	//   ....[0]....
.L_56:
        /*0050*/ 	.word	0x000000e0


	//   ....[1]....
        /*0054*/ 	.word	0x00000160


	//----- nvinfo : EIATTR_CBANK_PARAM_SIZE
	.align		4
.L_57:
        /*0058*/ 	.byte	0x03, 0x19
        /*005a*/ 	.short	0x0014


	//----- nvinfo : EIATTR_PARAM_CBANK
	.align		4
        /*005c*/ 	.byte	0x04, 0x0a
        /*005e*/ 	.short	(.L_59 - .L_58)
	.align		4
.L_58:
        /*0060*/ 	.word	index@(.nv.constant0._Z19proper_sync_examplePiS_i)
        /*0064*/ 	.short	0x0380
        /*0066*/ 	.short	0x0014


	//----- nvinfo : EIATTR_SW_WAR
	.align		4
.L_59:
        /*0068*/ 	.byte	0x04, 0x36
        /*006a*/ 	.short	(.L_61 - .L_60)
.L_60:
        /*006c*/ 	.word	0x00000008
.L_61:


//--------------------- .nv.info._Z21false_sharing_examplePi --------------------------
	.section	.nv.info._Z21false_sharing_examplePi,"",@"SHT_CUDA_INFO"
	.sectionflags	@""
	.align	4


	//----- nvinfo : EIATTR_CUDA_API_VERSION
	.align		4
        /*0000*/ 	.byte	0x04, 0x37
        /*0002*/ 	.short	(.L_63 - .L_62)
.L_62:
        /*0004*/ 	.word	0x00000082


	//----- nvinfo : EIATTR_KPARAM_INFO
	.align		4
.L_63:
        /*0008*/ 	.byte	0x04, 0x17
        /*000a*/ 	.short	(.L_65 - .L_64)
.L_64:
        /*000c*/ 	.word	0x00000000
        /*0010*/ 	.short	0x0000
        /*0012*/ 	.short	0x0000
        /*0014*/ 	.byte	0x00, 0xf5, 0x21, 0x00


	//----- nvinfo : EIATTR_SPARSE_MMA_MASK
	.align		4
.L_65:
        /*0018*/ 	.byte	0x03, 0x50
        /*001a*/ 	.short	0x0000


	//----- nvinfo : EIATTR_MAXREG_COUNT
	.align		4
        /*001c*/ 	.byte	0x03, 0x1b
        /*001e*/ 	.short	0x00ff


	//----- nvinfo : EIATTR_MERCURY_ISA_VERSION
	.align		4
        /*0020*/ 	.byte	0x03, 0x5f
        /*0022*/ 	.short	0x0101


	//----- nvinfo : EIATTR_VRC_CTA_INIT_COUNT
	.align		4
        /*0024*/ 	.byte	0x02, 0x4a
	.zero		1
	.zero		1


	//----- nvinfo : EIATTR_EXIT_INSTR_OFFSETS
	.align		4
        /*0028*/ 	.byte	0x04, 0x1c
        /*002a*/ 	.short	(.L_67 - .L_66)


	//   ....[0]....
.L_66:
        /*002c*/ 	.word	0x00000080


	//----- nvinfo : EIATTR_CBANK_PARAM_SIZE
	.align		4
.L_67:
        /*0030*/ 	.byte	0x03, 0x19
        /*0032*/ 	.short	0x0008


	//----- nvinfo : EIATTR_PARAM_CBANK
	.align		4
        /*0034*/ 	.byte	0x04, 0x0a
        /*0036*/ 	.short	(.L_69 - .L_68)
	.align		4
.L_68:
        /*0038*/ 	.word	index@(.nv.constant0._Z21false_sharing_examplePi)
        /*003c*/ 	.short	0x0380
        /*003e*/ 	.short	0x0008


	//----- nvinfo : EIATTR_SW_WAR
	.align		4
.L_69:
        /*0040*/ 	.byte	0x04, 0x36
        /*0042*/ 	.short	(.L_71 - .L_70)
.L_70:
        /*0044*/ 	.word	0x00000008
.L_71:


//--------------------- .nv.info._Z18shared_vs_registerPfS_i --------------------------
	.section	.nv.info._Z18shared_vs_registerPfS_i,"",@"SHT_CUDA_INFO"
	.sectionflags	@""
	.align	4


	//----- nvinfo : EIATTR_CUDA_API_VERSION
	.align		4
        /*0000*/ 	.byte	0x04, 0x37
        /*0002*/ 	.short	(.L_73 - .L_72)
.L_72:
        /*0004*/ 	.word	0x00000082


	//----- nvinfo : EIATTR_KPARAM_INFO
	.align		4
.L_73:
        /*0008*/ 	.byte	0x04, 0x17
        /*000a*/ 	.short	(.L_75 - .L_74)
.L_74:
        /*000c*/ 	.word	0x00000000
        /*0010*/ 	.short	0x0002
        /*0012*/ 	.short	0x0010
        /*0014*/ 	.byte	0x00, 0xf0, 0x11, 0x00


	//----- nvinfo : EIATTR_KPARAM_INFO
	.align		4
.L_75:
        /*0018*/ 	.byte	0x04, 0x17
        /*001a*/ 	.short	(.L_77 - .L_76)
.L_76:
        /*001c*/ 	.word	0x00000000
        /*0020*/ 	.short	0x0001
        /*0022*/ 	.short	0x0008
        /*0024*/ 	.byte	0x00, 0xf5, 0x21, 0x00


	//----- nvinfo : EIATTR_KPARAM_INFO
	.align		4
.L_77:
        /*0028*/ 	.byte	0x04, 0x17
        /*002a*/ 	.short	(.L_79 - .L_78)
.L_78:
        /*002c*/ 	.word	0x00000000
        /*0030*/ 	.short	0x0000
        /*0032*/ 	.short	0x0000
        /*0034*/ 	.byte	0x00, 0xf5, 0x21, 0x00


	//----- nvinfo : EIATTR_SPARSE_MMA_MASK
	.align		4
.L_79:
        /*0038*/ 	.byte	0x03, 0x50
        /*003a*/ 	.short	0x0000


	//----- nvinfo : EIATTR_MAXREG_COUNT
	.align		4
        /*003c*/ 	.byte	0x03, 0x1b
        /*003e*/ 	.short	0x00ff


	//----- nvinfo : EIATTR_NUM_BARRIERS
	.align		4
        /*0040*/ 	.byte	0x02, 0x4c
        /*0042*/ 	.byte	0x01
	.zero		1


	//----- nvinfo : EIATTR_MERCURY_ISA_VERSION
	.align		4
        /*0044*/ 	.byte	0x03, 0x5f
        /*0046*/ 	.short	0x0101


	//----- nvinfo : EIATTR_VRC_CTA_INIT_COUNT
	.align		4
        /*0048*/ 	.byte	0x02, 0x4a
	.zero		1
	.zero		1


	//----- nvinfo : EIATTR_EXIT_INSTR_OFFSETS
	.align		4
        /*004c*/ 	.byte	0x04, 0x1c
        /*004e*/ 	.short	(.L_81 - .L_80)


	//   ....[0]....
.L_80:
        /*0050*/ 	.word	0x00000070


	//   ....[1]....
        /*0054*/ 	.word	0x000001b0


	//----- nvinfo : EIATTR_CBANK_PARAM_SIZE
	.align		4
.L_81:
        /*0058*/ 	.byte	0x03, 0x19
        /*005a*/ 	.short	0x0014


	//----- nvinfo : EIATTR_PARAM_CBANK
	.align		4
        /*005c*/ 	.byte	0x04, 0x0a
        /*005e*/ 	.short	(.L_83 - .L_82)
	.align		4
.L_82:
        /*0060*/ 	.word	index@(.nv.constant0._Z18shared_vs_registerPfS_i)
        /*0064*/ 	.short	0x0380
        /*0066*/ 	.short	0x0014


	//----- nvinfo : EIATTR_SW_WAR
	.align		4
.L_83:
        /*0068*/ 	.byte	0x04, 0x36
        /*006a*/ 	.short	(.L_85 - .L_84)
.L_84:
        /*006c*/ 	.word	0x00000008
.L_85:


//--------------------- .nv.info._Z14atomic_examplePii --------------------------
	.section	.nv.info._Z14atomic_examplePii,"",@"SHT_CUDA_INFO"
	.sectionflags	@""
	.align	4


	//----- nvinfo : EIATTR_CUDA_API_VERSION
	.align		4
        /*0000*/ 	.byte	0x04, 0x37
        /*0002*/ 	.short	(.L_87 - .L_86)
.L_86:
        /*0004*/ 	.word	0x00000082


	//----- nvinfo : EIATTR_KPARAM_INFO
	.align		4
.L_87:
        /*0008*/ 	.byte	0x04, 0x17
        /*000a*/ 	.short	(.L_89 - .L_88)
.L_88:
        /*000c*/ 	.word	0x00000000
        /*0010*/ 	.short	0x0001
        /*0012*/ 	.short	0x0008
        /*0014*/ 	.byte	0x00, 0xf0, 0x11, 0x00


	//----- nvinfo : EIATTR_KPARAM_INFO
	.align		4
.L_89:
        /*0018*/ 	.byte	0x04, 0x17
        /*001a*/ 	.short	(.L_91 - .L_90)
.L_90:
        /*001c*/ 	.word	0x00000000
        /*0020*/ 	.short	0x0000
        /*0022*/ 	.short	0x0000
        /*0024*/ 	.byte	0x00, 0xf5, 0x21, 0x00


	//----- nvinfo : EIATTR_SPARSE_MMA_MASK
	.align		4
.L_91:
        /*0028*/ 	.byte	0x03, 0x50
        /*002a*/ 	.short	0x0000


	//----- nvinfo : EIATTR_MAXREG_COUNT
	.align		4
        /*002c*/ 	.byte	0x03, 0x1b
        /*002e*/ 	.short	0x00ff


	//----- nvinfo : EIATTR_MERCURY_ISA_VERSION
	.align		4
        /*0030*/ 	.byte	0x03, 0x5f
        /*0032*/ 	.short	0x0101


	//----- nvinfo : EIATTR_INT_WARP_WIDE_INSTR_OFFSETS
	.align		4
        /*0034*/ 	.byte	0x04, 0x31
        /*0036*/ 	.short	(.L_93 - .L_92)


	//   ....[0]....
.L_92:
        /*0038*/ 	.word	0x00000090


	//   ....[1]....
        /*003c*/ 	.word	0x000000b0


	//----- nvinfo : EIATTR_VRC_CTA_INIT_COUNT
	.align		4
.L_93:
        /*0040*/ 	.byte	0x02, 0x4a
	.zero		1
	.zero		1


	//----- nvinfo : EIATTR_EXIT_INSTR_OFFSETS
	.align		4
        /*0044*/ 	.byte	0x04, 0x1c
        /*0046*/ 	.short	(.L_95 - .L_94)


	//   ....[0]....
.L_94:
        /*0048*/ 	.word	0x00000070


	//   ....[1]....
        /*004c*/ 	.word	0x00000110


	//----- nvinfo : EIATTR_CBANK_PARAM_SIZE
	.align		4
.L_95:
        /*0050*/ 	.byte	0x03, 0x19
        /*0052*/ 	.short	0x000c


	//----- nvinfo : EIATTR_PARAM_CBANK
	.align		4
        /*0054*/ 	.byte	0x04, 0x0a
        /*0056*/ 	.short	(.L_97 - .L_96)
	.align		4
.L_96:
        /*0058*/ 	.word	index@(.nv.constant0._Z14atomic_examplePii)
        /*005c*/ 	.short	0x0380
        /*005e*/ 	.short	0x000c


	//----- nvinfo : EIATTR_SW_WAR
	.align		4
.L_97:
        /*0060*/ 	.byte	0x04, 0x36
        /*0062*/ 	.short	(.L_99 - .L_98)
.L_98:
        /*0064*/ 	.word	0x00000008
.L_99:


//--------------------- .nv.info._Z20memory_model_examplePiS_ --------------------------
	.section	.nv.info._Z20memory_model_examplePiS_,"",@"SHT_CUDA_INFO"
	.sectionflags	@""
	.align	4


	//----- nvinfo : EIATTR_CUDA_API_VERSION
	.align		4
        /*0000*/ 	.byte	0x04, 0x37
        /*0002*/ 	.short	(.L_101 - .L_100)
.L_100:
        /*0004*/ 	.word	0x00000082


	//----- nvinfo : EIATTR_KPARAM_INFO
	.align		4
.L_101:
        /*0008*/ 	.byte	0x04, 0x17
        /*000a*/ 	.short	(.L_103 - .L_102)
.L_102:
        /*000c*/ 	.word	0x00000000
        /*0010*/ 	.short	0x0001
        /*0012*/ 	.short	0x0008
        /*0014*/ 	.byte	0x00, 0xf5, 0x21, 0x00


	//----- nvinfo : EIATTR_KPARAM_INFO
	.align		4
.L_103:
        /*0018*/ 	.byte	0x04, 0x17
        /*001a*/ 	.short	(.L_105 - .L_104)
.L_104:
        /*001c*/ 	.word	0x00000000
        /*0020*/ 	.short	0x0000
        /*0022*/ 	.short	0x0000
        /*0024*/ 	.byte	0x00, 0xf5, 0x21, 0x00


	//----- nvinfo : EIATTR_SPARSE_MMA_MASK
	.align		4
.L_105:
        /*0028*/ 	.byte	0x03, 0x50
        /*002a*/ 	.short	0x0000


	//----- nvinfo : EIATTR_MAXREG_COUNT
	.align		4
        /*002c*/ 	.byte	0x03, 0x1b
        /*002e*/ 	.short	0x00ff


	//----- nvinfo : EIATTR_MERCURY_ISA_VERSION
	.align		4
        /*0030*/ 	.byte	0x03, 0x5f
        /*0032*/ 	.short	0x0101


	//----- nvinfo : EIATTR_VRC_CTA_INIT_COUNT
	.align		4
        /*0034*/ 	.byte	0x02, 0x4a
	.zero		1
	.zero		1


	//----- nvinfo : EIATTR_EXIT_INSTR_OFFSETS
	.align		4
        /*0038*/ 	.byte	0x04, 0x1c
        /*003a*/ 	.short	(.L_107 - .L_106)


	//   ....[0]....
.L_106:
        /*003c*/ 	.word	0x00000090


	//   ....[1]....
        /*0040*/ 	.word	0x00000110


	//   ....[2]....
        /*0044*/ 	.word	0x000001c0


	//----- nvinfo : EIATTR_CRS_STACK_SIZE
	.align		4
.L_107:
        /*0048*/ 	.byte	0x04, 0x1e
        /*004a*/ 	.short	(.L_109 - .L_108)
.L_108:
        /*004c*/ 	.word	0x00000000


	//----- nvinfo : EIATTR_CBANK_PARAM_SIZE
	.align		4
.L_109:
        /*0050*/ 	.byte	0x03, 0x19
        /*0052*/ 	.short	0x0010


	//----- nvinfo : EIATTR_PARAM_CBANK
	.align		4
        /*0054*/ 	.byte	0x04, 0x0a
        /*0056*/ 	.short	(.L_111 - .L_110)
	.align		4
.L_110:
        /*0058*/ 	.word	index@(.nv.constant0._Z20memory_model_examplePiS_)
        /*005c*/ 	.short	0x0380
        /*005e*/ 	.short	0x0010


	//----- nvinfo : EIATTR_SW_WAR
	.align		4
.L_111:
        /*0060*/ 	.byte	0x04, 0x36
        /*0062*/ 	.short	(.L_113 - .L_112)
.L_112:
        /*0064*/ 	.word	0x00000008
.L_113:


//--------------------- .nv.info._Z20controlled_registersPfi --------------------------
	.section	.nv.info._Z20controlled_registersPfi,"",@"SHT_CUDA_INFO"
	.sectionflags	@""
	.align	4


	//----- nvinfo : EIATTR_CUDA_API_VERSION
	.align		4
        /*0000*/ 	.byte	0x04, 0x37
        /*0002*/ 	.short	(.L_115 - .L_114)
.L_114:
        /*0004*/ 	.word	0x00000082


	//----- nvinfo : EIATTR_KPARAM_INFO
	.align		4
.L_115:
        /*0008*/ 	.byte	0x04, 0x17
        /*000a*/ 	.short	(.L_117 - .L_116)
.L_116:
        /*000c*/ 	.word	0x00000000
        /*0010*/ 	.short	0x0001
        /*0012*/ 	.short	0x0008
        /*0014*/ 	.byte	0x00, 0xf0, 0x11, 0x00


	//----- nvinfo : EIATTR_KPARAM_INFO
	.align		4
.L_117:
        /*0018*/ 	.byte	0x04, 0x17
        /*001a*/ 	.short	(.L_119 - .L_118)
.L_118:
        /*001c*/ 	.word	0x00000000
        /*0020*/ 	.short	0x0000
        /*0022*/ 	.short	0x0000
        /*0024*/ 	.byte	0x00, 0xf5, 0x21, 0x00


	//----- nvinfo : EIATTR_SPARSE_MMA_MASK
	.align		4
.L_119:
        /*0028*/ 	.byte	0x03, 0x50
        /*002a*/ 	.short	0x0000


	//----- nvinfo : EIATTR_MAXREG_COUNT
	.align		4
        /*002c*/ 	.byte	0x03, 0x1b
        /*002e*/ 	.short	0x0040


	//----- nvinfo : EIATTR_MERCURY_ISA_VERSION
	.align		4
        /*0030*/ 	.byte	0x03, 0x5f
        /*0032*/ 	.short	0x0101


	//----- nvinfo : EIATTR_VRC_CTA_INIT_COUNT
	.align		4
        /*0034*/ 	.byte	0x02, 0x4a
	.zero		1
	.zero		1


	//----- nvinfo : EIATTR_EXIT_INSTR_OFFSETS
	.align		4
        /*0038*/ 	.byte	0x04, 0x1c
        /*003a*/ 	.short	(.L_121 - .L_120)


	//   ....[0]....
.L_120:
        /*003c*/ 	.word	0x00000070


	//   ....[1]....
        /*0040*/ 	.word	0x000000e0


	//----- nvinfo : EIATTR_MAX_THREADS
	.align		4
.L_121:
        /*0044*/ 	.byte	0x04, 0x05
        /*0046*/ 	.short	(.L_123 - .L_122)
.L_122:
        /*0048*/ 	.word	0x00000100
        /*004c*/ 	.word	0x00000001
        /*0050*/ 	.word	0x00000001


	//----- nvinfo : EIATTR_CBANK_PARAM_SIZE
	.align		4
.L_123:
        /*0054*/ 	.byte	0x03, 0x19
        /*0056*/ 	.short	0x000c


	//----- nvinfo : EIATTR_PARAM_CBANK
	.align		4
        /*0058*/ 	.byte	0x04, 0x0a
        /*005a*/ 	.short	(.L_125 - .L_124)
	.align		4
.L_124:
        /*005c*/ 	.word	index@(.nv.constant0._Z20controlled_registersPfi)
        /*0060*/ 	.short	0x0380
        /*0062*/ 	.short	0x000c


	//----- nvinfo : EIATTR_SW_WAR
	.align		4
.L_125:
        /*0064*/ 	.byte	0x04, 0x36
        /*0066*/ 	.short	(.L_127 - .L_126)
.L_126:
        /*0068*/ 	.word	0x00000008
.L_127:


//--------------------- .nv.info._Z18low_register_usagePfi --------------------------
	.section	.nv.info._Z18low_register_usagePfi,"",@"SHT_CUDA_INFO"
	.sectionflags	@""
	.align	4


	//----- nvinfo : EIATTR_CUDA_API_VERSION
	.align		4
        /*0000*/ 	.byte	0x04, 0x37
        /*0002*/ 	.short	(.L_129 - .L_128)
.L_128:
        /*0004*/ 	.word	0x00000082


	//----- nvinfo : EIATTR_KPARAM_INFO
	.align		4
.L_129:
        /*0008*/ 	.byte	0x04, 0x17
        /*000a*/ 	.short	(.L_131 - .L_130)
.L_130:
        /*000c*/ 	.word	0x00000000
        /*0010*/ 	.short	0x0001
        /*0012*/ 	.short	0x0008
        /*0014*/ 	.byte	0x00, 0xf0, 0x11, 0x00


	//----- nvinfo : EIATTR_KPARAM_INFO
	.align		4
.L_131:
        /*0018*/ 	.byte	0x04, 0x17
        /*001a*/ 	.short	(.L_133 - .L_132)
.L_132:
        /*001c*/ 	.word	0x00000000
        /*0020*/ 	.short	0x0000
        /*0022*/ 	.short	0x0000
        /*0024*/ 	.byte	0x00, 0xf5, 0x21, 0x00


	//----- nvinfo : EIATTR_SPARSE_MMA_MASK
	.align		4
.L_133:
        /*0028*/ 	.byte	0x03, 0x50
        /*002a*/ 	.short	0x0000


	//----- nvinfo : EIATTR_MAXREG_COUNT
	.align		4
        /*002c*/ 	.byte	0x03, 0x1b
        /*002e*/ 	.short	0x00ff


	//----- nvinfo : EIATTR_MERCURY_ISA_VERSION
	.align		4
        /*0030*/ 	.byte	0x03, 0x5f
        /*0032*/ 	.short	0x0101


	//----- nvinfo : EIATTR_VRC_CTA_INIT_COUNT
	.align		4
        /*0034*/ 	.byte	0x02, 0x4a
	.zero		1
	.zero		1


	//----- nvinfo : EIATTR_EXIT_INSTR_OFFSETS
	.align		4
        /*0038*/ 	.byte	0x04, 0x1c
        /*003a*/ 	.short	(.L_135 - .L_134)


	//   ....[0]....
.L_134:
        /*003c*/ 	.word	0x00000070


	//   ....[1]....
        /*0040*/ 	.word	0x00000100


	//----- nvinfo : EIATTR_CBANK_PARAM_SIZE
	.align		4
.L_135:
        /*0044*/ 	.byte	0x03, 0x19
        /*0046*/ 	.short	0x000c


	//----- nvinfo : EIATTR_PARAM_CBANK
	.align		4
        /*0048*/ 	.byte	0x04, 0x0a
        /*004a*/ 	.short	(.L_137 - .L_136)
	.align		4
.L_136:
        /*004c*/ 	.word	index@(.nv.constant0._Z18low_register_usagePfi)
        /*0050*/ 	.short	0x0380
        /*0052*/ 	.short	0x000c


	//----- nvinfo : EIATTR_SW_WAR
	.align		4
.L_137:
        /*0054*/ 	.byte	0x04, 0x36
        /*0056*/ 	.short	(.L_139 - .L_138)
.L_138:
        /*0058*/ 	.word	0x00000008
.L_139:


//--------------------- .nv.info._Z19high_register_usagePfi --------------------------
	.section	.nv.info._Z19high_register_usagePfi,"",@"SHT_CUDA_INFO"
	.sectionflags	@""
	.align	4


	//----- nvinfo : EIATTR_CUDA_API_VERSION
	.align		4
        /*0000*/ 	.byte	0x04, 0x37
        /*0002*/ 	.short	(.L_141 - .L_140)
.L_140:
        /*0004*/ 	.word	0x00000082


	//----- nvinfo : EIATTR_KPARAM_INFO
	.align		4
.L_141:
        /*0008*/ 	.byte	0x04, 0x17
        /*000a*/ 	.short	(.L_143 - .L_142)
.L_142:
        /*000c*/ 	.word	0x00000000
        /*0010*/ 	.short	0x0001
        /*0012*/ 	.short	0x0008
        /*0014*/ 	.byte	0x00, 0xf0, 0x11, 0x00


	//----- nvinfo : EIATTR_KPARAM_INFO
	.align		4
.L_143:
        /*0018*/ 	.byte	0x04, 0x17
        /*001a*/ 	.short	(.L_145 - .L_144)
.L_144:
        /*001c*/ 	.word	0x00000000
        /*0020*/ 	.short	0x0000
        /*0022*/ 	.short	0x0000
        /*0024*/ 	.byte	0x00, 0xf5, 0x21, 0x00


	//----- nvinfo : EIATTR_SPARSE_MMA_MASK
	.align		4
.L_145:
        /*0028*/ 	.byte	0x03, 0x50
        /*002a*/ 	.short	0x0000


	//----- nvinfo : EIATTR_MAXREG_COUNT
	.align		4
        /*002c*/ 	.byte	0x03, 0x1b
        /*002e*/ 	.short	0x00ff


	//----- nvinfo : EIATTR_MERCURY_ISA_VERSION
	.align		4
        /*0030*/ 	.byte	0x03, 0x5f
        /*0032*/ 	.short	0x0101


	//----- nvinfo : EIATTR_VRC_CTA_INIT_COUNT
	.align		4
        /*0034*/ 	.byte	0x02, 0x4a
	.zero		1
	.zero		1


	//----- nvinfo : EIATTR_EXIT_INSTR_OFFSETS
	.align		4
        /*0038*/ 	.byte	0x04, 0x1c
        /*003a*/ 	.short	(.L_147 - .L_146)


	//   ....[0]....
.L_146:
        /*003c*/ 	.word	0x00000070


	//   ....[1]....
        /*0040*/ 	.word	0x00000200


	//----- nvinfo : EIATTR_CBANK_PARAM_SIZE
	.align		4
.L_147:
        /*0044*/ 	.byte	0x03, 0x19
        /*0046*/ 	.short	0x000c


	//----- nvinfo : EIATTR_PARAM_CBANK
	.align		4
        /*0048*/ 	.byte	0x04, 0x0a
        /*004a*/ 	.short	(.L_149 - .L_148)
	.align		4
.L_148:
        /*004c*/ 	.word	index@(.nv.constant0._Z19high_register_usagePfi)
        /*0050*/ 	.short	0x0380
        /*0052*/ 	.short	0x000c


	//----- nvinfo : EIATTR_SW_WAR
	.align		4
.L_149:
        /*0054*/ 	.byte	0x04, 0x36
        /*0056*/ 	.short	(.L_151 - .L_150)
.L_150:
        /*0058*/ 	.word	0x00000008
.L_151:


//--------------------- .nv.callgraph             --------------------------
	.section	.nv.callgraph,"",@"SHT_CUDA_CALLGRAPH"
	.align	4
	.sectionentsize	8
	.align		4
        /*0000*/ 	.word	0x00000000
	.align		4
        /*0004*/ 	.word	0xffffffff
	.align		4
        /*0008*/ 	.word	0x00000000
	.align		4
        /*000c*/ 	.word	0xfffffffe
	.align		4
        /*0010*/ 	.word	0x00000000
	.align		4
        /*0014*/ 	.word	0xfffffffd
	.align		4
        /*0018*/ 	.word	0x00000000
	.align		4
        /*001c*/ 	.word	0xfffffffc


//--------------------- .text._Z19proper_sync_examplePiS_i --------------------------
	.section	.text._Z19proper_sync_examplePiS_i,"ax",@progbits
	.align	128
        .global         _Z19proper_sync_examplePiS_i
        .type           _Z19proper_sync_examplePiS_i,@function
        .size           _Z19proper_sync_examplePiS_i,(.L_x_9 - _Z19proper_sync_examplePiS_i)
        .other          _Z19proper_sync_examplePiS_i,@"STO_CUDA_ENTRY STV_DEFAULT"
_Z19proper_sync_examplePiS_i:
.text._Z19proper_sync_examplePiS_i:
[----:B------:R-:W-:Y:S01]  /*0000*/  LDC R1, c[0x0][0x37c] ;  /* 0x0000df00ff017b82 */ /* 0x000fe20000000800 */
[----:B------:R-:W0:Y:S07]  /*0010*/  S2R R5, SR_TID.X ;  /* 0x0000000000057919 */ /* 0x000e2e0000002100 */
[----:B------:R-:W0:Y:S01]  /*0020*/  S2UR UR4, SR_CTAID.X ;  /* 0x00000000000479c3 */ /* 0x000e220000002500 */
[----:B------:R-:W1:Y:S07]  /*0030*/  LDCU UR5, c[0x0][0x390] ;  /* 0x00007200ff0577ac */ /* 0x000e6e0008000800 */
[----:B------:R-:W0:Y:S02]  /*0040*/  LDC R0, c[0x0][0x360] ;  /* 0x0000d800ff007b82 */ /* 0x000e240000000800 */
[----:B0-----:R-:W-:-:S05]  /*0050*/  IMAD R5, R0, UR4, R5 ;  /* 0x0000000400057c24 */ /* 0x001fca000f8e0205 */
[C---:B-1----:R-:W-:Y:S01]  /*0060*/  ISETP.GE.AND P0, PT, R5.reuse, UR5, PT ;  /* 0x0000000505007c0c */ /* 0x042fe2000bf06270 */
[----:B------:R-:W0:Y:S01]  /*0070*/  LDCU.64 UR4, c[0x0][0x358] ;  /* 0x00006b00ff0477ac */ /* 0x000e220008000a00 */
[----:B------:R-:W-:-:S11]  /*0080*/  ISETP.NE.AND P1, PT, R5, RZ, PT ;  /* 0x000000ff0500720c */ /* 0x000fd60003f25270 */
[----:B------:R-:W1:Y:S02]  /*0090*/  @!P0 LDC.64 R2, c[0x0][0x380] ;  /* 0x0000e000ff028b82 */ /* 0x000e640000000a00 */
[C---:B-1----:R-:W-:Y:S01]  /*00a0*/  @!P0 IMAD.WIDE R2, R5.reuse, 0x4, R2 ;  /* 0x0000000405028825 */ /* 0x042fe200078e0202 */
[----:B------:R-:W-:-:S05]  /*00b0*/  @!P0 SHF.L.U32 R5, R5, 0x1, RZ ;  /* 0x0000000105058819 */ /* 0x000fca00000006ff */
[----:B0-----:R0:W-:Y:S01]  /*00c0*/  @!P0 STG.E desc[UR4][R2.64], R5 ;  /* 0x0000000502008986 */ /* 0x0011e2000c101904 */
[----:B------:R-:W-:Y:S06]  /*00d0*/  BAR.SYNC.DEFER_BLOCKING 0x0 ;  /* 0x0000000000007b1d */ /* 0x000fec0000010000 */
[----:B------:R-:W-:Y:S05]  /*00e0*/  @P1 EXIT ;  /* 0x000000000000194d */ /* 0x000fea0003800000 */
[----:B0-----:R-:W0:Y:S01]  /*00f0*/  LDC.64 R2, c[0x0][0x388] ;  /* 0x0000e200ff027b82 */ /* 0x001e220000000a00 */
[----:B------:R-:W-:Y:S01]  /*0100*/  HFMA2 R5, -RZ, RZ, 0, 5.9604644775390625e-08 ;  /* 0x00000001ff057431 */ /* 0x000fe200000001ff */
[----:B------:R-:W-:Y:S06]  /*0110*/  MEMBAR.SC.GPU ;  /* 0x0000000000007992 */ /* 0x000fec0000002000 */
[----:B------:R-:W-:-:S00]  /*0120*/  ERRBAR ;  /* 0x00000000000079ab */ /* 0x000fc00000000000 */
[----:B------:R-:W-:Y:S06]  /*0130*/  CGAERRBAR ;  /* 0x00000000000075ab */ /* 0x000fec0000000000 */
[----:B------:R-:W-:Y:S04]  /*0140*/  CCTL.IVALL ;  /* 0x00000000ff00798f */ /* 0x000fe80002000000 */
[----:B0-----:R-:W-:Y:S01]  /*0150*/  STG.E desc[UR4][R2.64], R5 ;  /* 0x0000000502007986 */ /* 0x001fe2000c101904 */
[----:B------:R-:W-:Y:S05]  /*0160*/  EXIT ;  /* 0x000000000000794d */ /* 0x000fea0003800000 */
.L_x_0:
[----:B------:R-:W-:-:S00]  /*0170*/  BRA `(.L_x_0) ;  /* 0xfffffffc00fc7947 */ /* 0x000fc0000383ffff */
[----:B------:R-:W-:-:S00]  /*0180*/  NOP ;  /* 0x0000000000007918 */ /* 0x000fc00000000000 */
[----:B------:R-:W-:-:S00]  /*0190*/  NOP ;  /* 0x0000000000007918 */ /* 0x000fc00000000000 */
[----:B------:R-:W-:-:S00]  /*01a0*/  NOP ;  /* 0x0000000000007918 */ /* 0x000fc00000000000 */
[----:B------:R-:W-:-:S00]  /*01b0*/  NOP ;  /* 0x0000000000007918 */ /* 0x000fc00000000000 */
[----:B------:R-:W-:-:S00]  /*01c0*/  NOP ;  /* 0x0000000000007918 */ /* 0x000fc00000000000 */
[----:B------:R-:W-:-:S00]  /*01d0*/  NOP ;  /* 0x0000000000007918 */ /* 0x000fc00000000000 */
[----:B------:R-:W-:-:S00]  /*01e0*/  NOP ;  /* 0x0000000000007918 */ /* 0x000fc00000000000 */
[----:B------:R-:W-:-:S00]  /*01f0*/  NOP ;  /* 0x0000000000007918 */ /* 0x000fc00000000000 */
.L_x_9:


//--------------------- .text._Z21false_sharing_examplePi --------------------------
	.section	.text._Z21false_sharing_examplePi,"ax",@progbits
	.align	128
        .global         _Z21false_sharing_examplePi
        .type           _Z21false_sharing_examplePi,@function
        .size           _Z21false_sharing_examplePi,(.L_x_10 - _Z21false_sharing_examplePi)
        .other          _Z21false_sharing_examplePi,@"STO_CUDA_ENTRY STV_DEFAULT"
_Z21false_sharing_examplePi:
.text._Z21false_sharing_examplePi:
[----:B------:R-:W-:Y:S01]  /*0000*/  LDC R1, c[0x0][0x37c] ;  /* 0x0000df00ff017b82 */ /* 0x000fe20000000800 */
[----:B------:R-:W0:Y:S07]  /*0010*/  S2R R5, SR_TID.X ;  /* 0x0000000000057919 */ /* 0x000e2e0000002100 */
[----:B------:R-:W0:Y:S01]  /*0020*/  LDC.64 R2, c[0x0][0x380] ;  /* 0x0000e000ff027b82 */ /* 0x000e220000000a00 */
[----:B------:R-:W1:Y:S01]  /*0030*/  LDCU.64 UR4, c[0x0][0x358] ;  /* 0x00006b00ff0477ac */ /* 0x000e620008000a00 */
[----:B0-----:R-:W-:-:S05]  /*0040*/  IMAD.WIDE.U32 R2, R5, 0x4, R2 ;  /* 0x0000000405027825 */ /* 0x001fca00078e0002 */
[----:B-1----:R-:W2:Y:S02]  /*0050*/  LDG.E R0, desc[UR4][R2.64] ;  /* 0x0000000402007981 */ /* 0x002ea4000c1e1900 */
[----:B--2---:R-:W-:-:S05]  /*0060*/  IADD3 R5, PT, PT, R0, 0x1, RZ ;  /* 0x0000000100057810 */ /* 0x004fca0007ffe0ff */
[----:B------:R-:W-:Y:S01]  /*0070*/  STG.E desc[UR4][R2.64], R5 ;  /* 0x0000000502007986 */ /* 0x000fe2000c101904 */
[----:B------:R-:W-:Y:S05]  /*0080*/  EXIT ;  /* 0x000000000000794d */ /* 0x000fea0003800000 */
.L_x_1:
        /* <DEDUP_REMOVED lines=15> */
.L_x_10:


//--------------------- .text._Z18shared_vs_registerPfS_i --------------------------
	.section	.text._Z18shared_vs_registerPfS_i,"ax",@progbits
	.align	128
        .global         _Z18shared_vs_registerPfS_i
        .type           _Z18shared_vs_registerPfS_i,@function
        .size           _Z18shared_vs_registerPfS_i,(.L_x_11 - _Z18shared_vs_registerPfS_i)
        .other          _Z18shared_vs_registerPfS_i,@"STO_CUDA_ENTRY STV_DEFAULT"
_Z18shared_vs_registerPfS_i:
.text._Z18shared_vs_registerPfS_i:
[----:B------:R-:W-:Y:S01]  /*0000*/  LDC R1, c[0x0][0x37c] ;  /* 0x0000df00ff017b82 */ /* 0x000fe20000000800 */
[----:B------:R-:W0:Y:S07]  /*0010*/  S2R R7, SR_TID.X ;  /* 0x0000000000077919 */ /* 0x000e2e0000002100 */
[----:B------:R-:W0:Y:S01]  /*0020*/  S2UR UR4, SR_CTAID.X ;  /* 0x00000000000479c3 */ /* 0x000e220000002500 */
[----:B------:R-:W1:Y:S07]  /*0030*/  LDCU UR5, c[0x0][0x390] ;  /* 0x00007200ff0577ac */ /* 0x000e6e0008000800 */
[----:B------:R-:W0:Y:S02]  /*0040*/  LDC R0, c[0x0][0x360] ;  /* 0x0000d800ff007b82 */ /* 0x000e240000000800 */
[----:B0-----:R-:W-:-:S05]  /*0050*/  IMAD R5, R0, UR4, R7 ;  /* 0x0000000400057c24 */ /* 0x001fca000f8e0207 */
[----:B-1----:R-:W-:-:S13]  /*0060*/  ISETP.GE.AND P0, PT, R5, UR5, PT ;  /* 0x0000000505007c0c */ /* 0x002fda000bf06270 */
[----:B------:R-:W-:Y:S05]  /*0070*/  @P0 EXIT ;  /* 0x000000000000094d */ /* 0x000fea0003800000 */
[----:B------:R-:W0:Y:S01]  /*0080*/  LDC.64 R2, c[0x0][0x380] ;  /* 0x0000e000ff027b82 */ /* 0x000e220000000a00 */
[----:B------:R-:W1:Y:S01]  /*0090*/  LDCU.64 UR6, c[0x0][0x358] ;  /* 0x00006b00ff0677ac */ /* 0x000e620008000a00 */
[----:B0-----:R-:W-:-:S06]  /*00a0*/  IMAD.WIDE R2, R5, 0x4, R2 ;  /* 0x0000000405027825 */ /* 0x001fcc00078e0202 */
[----:B-1----:R-:W2:Y:S01]  /*00b0*/  LDG.E R2, desc[UR6][R2.64] ;  /* 0x0000000602027981 */ /* 0x002ea2000c1e1900 */
[----:B------:R-:W0:Y:S01]  /*00c0*/  S2UR UR5, SR_CgaCtaId ;  /* 0x00000000000579c3 */ /* 0x000e220000008800 */
[----:B------:R-:W-:Y:S02]  /*00d0*/  UMOV UR4, 0x400 ;  /* 0x0000040000047882 */ /* 0x000fe40000000000 */
[----:B0-----:R-:W-:-:S06]  /*00e0*/  ULEA UR4, UR5, UR4, 0x18 ;  /* 0x0000000405047291 */ /* 0x001fcc000f8ec0ff */
[----:B------:R-:W-:Y:S01]  /*00f0*/  LEA R7, R7, UR4, 0x2 ;  /* 0x0000000407077c11 */ /* 0x000fe2000f8e10ff */
[----:B--2---:R-:W-:Y:S02]  /*0100*/  FADD R0, R2, R2 ;  /* 0x0000000202007221 */ /* 0x004fe40000000000 */
[----:B------:R-:W0:Y:S03]  /*0110*/  LDC.64 R2, c[0x0][0x388] ;  /* 0x0000e200ff027b82 */ /* 0x000e260000000a00 */
[----:B------:R-:W-:Y:S05]  /*0120*/  STS [R7], R0 ;  /* 0x0000000007007388 */ /* 0x000fea0000000800 */
[----:B------:R-:W-:Y:S01]  /*0130*/  BAR.SYNC.DEFER_BLOCKING 0x0 ;  /* 0x0000000000007b1d */ /* 0x000fe20000010000 */
[----:B0-----:R-:W-:-:S05]  /*0140*/  IMAD.WIDE R2, R5, 0x4, R2 ;  /* 0x0000000405027825 */ /* 0x001fca00078e0202 */
[----:B------:R-:W0:Y:S02]  /*0150*/  LDS R4, [R7] ;  /* 0x0000000007047984 */ /* 0x000e240000000800 */
[----:B0-----:R-:W-:-:S05]  /*0160*/  FADD R4, R4, 1 ;  /* 0x3f80000004047421 */ /* 0x001fca0000000000 */
[----:B------:R-:W-:Y:S01]  /*0170*/  STS [R7], R4 ;  /* 0x0000000407007388 */ /* 0x000fe20000000800 */
[----:B------:R-:W-:Y:S06]  /*0180*/  BAR.SYNC.DEFER_BLOCKING 0x0 ;  /* 0x0000000000007b1d */ /* 0x000fec0000010000 */
[----:B------:R-:W0:Y:S04]  /*0190*/  LDS R9, [R7] ;  /* 0x0000000007097984 */ /* 0x000e280000000800 */
[----:B0-----:R-:W-:Y:S01]  /*01a0*/  STG.E desc[UR6][R2.64], R9 ;  /* 0x0000000902007986 */ /* 0x001fe2000c101906 */
[----:B------:R-:W-:Y:S05]  /*01b0*/  EXIT ;  /* 0x000000000000794d */ /* 0x000fea0003800000 */
.L_x_2:
        /* <DEDUP_REMOVED lines=12> */
.L_x_11:


//--------------------- .text._Z14atomic_examplePii --------------------------
	.section	.text._Z14atomic_examplePii,"ax",@progbits
	.align	128
        .global         _Z14atomic_examplePii
        .type           _Z14atomic_examplePii,@function
        .size           _Z14atomic_examplePii,(.L_x_12 - _Z14atomic_examplePii)
        .other          _Z14atomic_examplePii,@"STO_CUDA_ENTRY STV_DEFAULT"
_Z14atomic_examplePii:
.text._Z14atomic_examplePii:
        /* <DEDUP_REMOVED lines=8> */
[----:B------:R-:W0:Y:S01]  /*0080*/  S2R R4, SR_LANEID ;  /* 0x0000000000047919 */ /* 0x000e220000000000 */
[----:B------:R-:W1:Y:S08]  /*0090*/  REDUX.SUM UR5, R0 ;  /* 0x00000000000573c4 */ /* 0x000e70000000c000 */
[----:B------:R-:W2:Y:S01]  /*00a0*/  LDC.64 R2, c[0x0][0x380] ;  /* 0x0000e000ff027b82 */ /* 0x000ea20000000a00 */
[----:B------:R-:W-:Y:S01]  /*00b0*/  VOTEU.ANY UR4, UPT, PT ;  /* 0x0000000000047886 */ /* 0x000fe200038e0100 */
[----:B------:R-:W2:Y:S01]  /*00c0*/  LDCU.64 UR6, c[0x0][0x358] ;  /* 0x00006b00ff0677ac */ /* 0x000ea20008000a00 */
[----:B------:R-:W-:Y:S01]  /*00d0*/  UFLO.U32 UR4, UR4 ;  /* 0x00000004000472bd */ /* 0x000fe200080e0000 */
[----:B-1----:R-:W-:-:S05]  /*00e0*/  MOV R5, UR5 ;  /* 0x0000000500057c02 */ /* 0x002fca0008000f00 */
[----:B0-----:R-:W-:-:S13]  /*00f0*/  ISETP.EQ.U32.AND P0, PT, R4, UR4, PT ;  /* 0x0000000404007c0c */ /* 0x001fda000bf02070 */
[----:B--2---:R-:W-:Y:S01]  /*0100*/  @P0 REDG.E.ADD.STRONG.GPU desc[UR6][R2.64], R5 ;  /* 0x000000050200098e */ /* 0x004fe2000c12e106 */
[----:B------:R-:W-:Y:S05]  /*0110*/  EXIT ;  /* 0x000000000000794d */ /* 0x000fea0003800000 */
.L_x_3:
        /* <DEDUP_REMOVED lines=14> */
.L_x_12:


//--------------------- .text._Z20memory_model_examplePiS_ --------------------------
	.section	.text._Z20memory_model_examplePiS_,"ax",@progbits
	.align	128
        .global         _Z20memory_model_examplePiS_
        .type           _Z20memory_model_examplePiS_,@function
        .size           _Z20memory_model_examplePiS_,(.L_x_13 - _Z20memory_model_examplePiS_)
        .other          _Z20memory_model_examplePiS_,@"STO_CUDA_ENTRY STV_DEFAULT"
_Z20memory_model_examplePiS_:
.text._Z20memory_model_examplePiS_:
[----:B------:R-:W-:Y:S01]  /*0000*/  LDC R1, c[0x0][0x37c] ;  /* 0x0000df00ff017b82 */ /* 0x000fe20000000800 */
[----:B------:R-:W0:Y:S07]  /*0010*/  S2R R0, SR_TID.X ;  /* 0x0000000000007919 */ /* 0x000e2e0000002100 */
[----:B------:R-:W0:Y:S01]  /*0020*/  S2UR UR6, SR_CTAID.X ;  /* 0x00000000000679c3 */ /* 0x000e220000002500 */
[----:B------:R-:W1:Y:S07]  /*0030*/  LDCU.64 UR4, c[0x0][0x358] ;  /* 0x00006b00ff0477ac */ /* 0x000e6e0008000a00 */
[----:B------:R-:W0:Y:S02]  /*0040*/  LDC R3, c[0x0][0x360] ;  /* 0x0000d800ff037b82 */ /* 0x000e240000000800 */
[----:B0-----:R-:W-:-:S05]  /*0050*/  IMAD R0, R3, UR6, R0 ;  /* 0x0000000603007c24 */ /* 0x001fca000f8e0200 */
[----:B------:R-:W-:-:S13]  /*0060*/  ISETP.NE.AND P0, PT, R0, RZ, PT ;  /* 0x000000ff0000720c */ /* 0x000fda0003f05270 */
[----:B-1----:R-:W-:Y:S05]  /*0070*/  @!P0 BRA `(.L_x_4) ;  /* 0x0000000000288947 */ /* 0x002fea0003800000 */
[----:B------:R-:W-:-:S13]  /*0080*/  ISETP.NE.AND P0, PT, R0, 0x1, PT ;  /* 0x000000010000780c */ /* 0x000fda0003f05270 */
[----:B------:R-:W-:Y:S05]  /*0090*/  @P0 EXIT ;  /* 0x000000000000094d */ /* 0x000fea0003800000 */
[----:B------:R-:W0:Y:S01]  /*00a0*/  LDC.64 R2, c[0x0][0x380] ;  /* 0x0000e000ff027b82 */ /* 0x000e220000000a00 */
[----:B------:R-:W-:Y:S06]  /*00b0*/  MEMBAR.SC.GPU ;  /* 0x0000000000007992 */ /* 0x000fec0000002000 */
[----:B------:R-:W-:-:S00]  /*00c0*/  ERRBAR ;  /* 0x00000000000079ab */ /* 0x000fc00000000000 */
[----:B------:R-:W-:Y:S06]  /*00d0*/  CGAERRBAR ;  /* 0x00000000000075ab */ /* 0x000fec0000000000 */
[----:B------:R-:W-:Y:S04]  /*00e0*/  CCTL.IVALL ;  /* 0x00000000ff00798f */ /* 0x000fe80002000000 */
[----:B0-----:R-:W2:Y:S04]  /*00f0*/  LDG.E R5, desc[UR4][R2.64] ;  /* 0x0000000402057981 */ /* 0x001ea8000c1e1900 */
[----:B--2---:R-:W-:Y:S01]  /*0100*/  STG.E desc[UR4][R2.64+0x4], R5 ;  /* 0x0000040502007986 */ /* 0x004fe2000c101904 */
[----:B------:R-:W-:Y:S05]  /*0110*/  EXIT ;  /* 0x000000000000794d */ /* 0x000fea0003800000 */
.L_x_4:
[----:B------:R-:W0:Y:S01]  /*0120*/  LDC.64 R4, c[0x0][0x380] ;  /* 0x0000e000ff047b82 */ /* 0x000e220000000a00 */
[----:B------:R-:W-:Y:S02]  /*0130*/  IMAD.MOV.U32 R7, RZ, RZ, 0x2a ;  /* 0x0000002aff077424 */ /* 0x000fe400078e00ff */
[----:B------:R-:W-:-:S05]  /*0140*/  HFMA2 R9, -RZ, RZ, 0, 5.9604644775390625e-08 ;  /* 0x00000001ff097431 */ /* 0x000fca00000001ff */
[----:B------:R-:W1:Y:S01]  /*0150*/  LDC.64 R2, c[0x0][0x388] ;  /* 0x0000e200ff027b82 */ /* 0x000e620000000a00 */
[----:B0-----:R-:W-:Y:S01]  /*0160*/  STG.E desc[UR4][R4.64], R7 ;  /* 0x0000000704007986 */ /* 0x001fe2000c101904 */
[----:B------:R-:W-:Y:S06]  /*0170*/  MEMBAR.SC.GPU ;  /* 0x0000000000007992 */ /* 0x000fec0000002000 */
[----:B------:R-:W-:-:S00]  /*0180*/  ERRBAR ;  /* 0x00000000000079ab */ /* 0x000fc00000000000 */
[----:B------:R-:W-:Y:S06]  /*0190*/  CGAERRBAR ;  /* 0x00000000000075ab */ /* 0x000fec0000000000 */
[----:B------:R-:W-:Y:S04]  /*01a0*/  CCTL.IVALL ;  /* 0x00000000ff00798f */ /* 0x000fe80002000000 */
[----:B-1----:R-:W-:Y:S01]  /*01b0*/  STG.E desc[UR4][R2.64], R9 ;  /* 0x0000000902007986 */ /* 0x002fe2000c101904 */
[----:B------:R-:W-:Y:S05]  /*01c0*/  EXIT ;  /* 0x000000000000794d */ /* 0x000fea0003800000 */
.L_x_5:
        /* <DEDUP_REMOVED lines=11> */
.L_x_13:


//--------------------- .text._Z20controlled_registersPfi --------------------------
	.section	.text._Z20controlled_registersPfi,"ax",@progbits
	.align	128
        .global         _Z20controlled_registersPfi
        .type           _Z20controlled_registersPfi,@function
        .size           _Z20controlled_registersPfi,(.L_x_14 - _Z20controlled_registersPfi)
        .other          _Z20controlled_registersPfi,@"STO_CUDA_ENTRY STV_DEFAULT"
_Z20controlled_registersPfi:
.text._Z20controlled_registersPfi:
        /* <DEDUP_REMOVED lines=10> */
[----:B0-----:R-:W-:-:S05]  /*00a0*/  IMAD.WIDE R2, R5, 0x4, R2 ;  /* 0x0000000405027825 */ /* 0x001fca00078e0202 */
[----:B-1----:R-:W2:Y:S02]  /*00b0*/  LDG.E R0, desc[UR4][R2.64] ;  /* 0x0000000402007981 */ /* 0x002ea4000c1e1900 */
[----:B--2---:R-:W-:-:S05]  /*00c0*/  FFMA R5, R0, 2, R0 ;  /* 0x4000000000057823 */ /* 0x004fca0000000000 */
[----:B------:R-:W-:Y:S01]  /*00d0*/  STG.E desc[UR4][R2.64], R5 ;  /* 0x0000000502007986 */ /* 0x000fe2000c101904 */
[----:B------:R-:W-:Y:S05]  /*00e0*/  EXIT ;  /* 0x000000000000794d */ /* 0x000fea0003800000 */
.L_x_6:
        /* <DEDUP_REMOVED lines=9> */
.L_x_14:


//--------------------- .text._Z18low_register_usagePfi --------------------------
	.section	.text._Z18low_register_usagePfi,"ax",@progbits
	.align	128
        .global         _Z18low_register_usagePfi
        .type           _Z18low_register_usagePfi,@function
        .size           _Z18low_register_usagePfi,(.L_x_15 - _Z18low_register_usagePfi)
        .other          _Z18low_register_usagePfi,@"STO_CUDA_ENTRY STV_DEFAULT"
_Z18low_register_usagePfi:
.text._Z18low_register_usagePfi:
        /* <DEDUP_REMOVED lines=12> */
[----:B--2---:R-:W-:-:S04]  /*00c0*/  FADD R5, R0, R0 ;  /* 0x0000000000057221 */ /* 0x004fc80000000000 */
[----:B------:R-:W-:-:S04]  /*00d0*/  FADD R4, R5, 1 ;  /* 0x3f80000005047421 */ /* 0x000fc80000000000 */
[----:B------:R-:W-:-:S05]  /*00e0*/  FFMA R5, R0, R4, -R5 ;  /* 0x0000000400057223 */ /* 0x000fca0000000805 */
[----:B------:R-:W-:Y:S01]  /*00f0*/  STG.E desc[UR4][R2.64], R5 ;  /* 0x0000000502007986 */ /* 0x000fe2000c101904 */
[----:B------:R-:W-:Y:S05]  /*0100*/  EXIT ;  /* 0x000000000000794d */ /* 0x000fea0003800000 */
.L_x_7:
        /* <DEDUP_REMOVED lines=15> */
.L_x_15:


//--------------------- .text._Z19high_register_usagePfi --------------------------
	.section	.text._Z19high_register_usagePfi,"ax",@progbits
	.align	128
        .global         _Z19high_register_usagePfi
        .type           _Z19high_register_usagePfi,@function
        .size           _Z19high_register_usagePfi,(.L_x_16 - _Z19high_register_usagePfi)
        .other          _Z19high_register_usagePfi,@"STO_CUDA_ENTRY STV_DEFAULT"
_Z19high_register_usagePfi:
.text._Z19high_register_usagePfi:
        /* <DEDUP_REMOVED lines=13> */
[----:B------:R-:W-:Y:S01]  /*00d0*/  FADD R4, R5, 1 ;  /* 0x3f80000005047421 */ /* 0x000fe20000000000 */
[----:B------:R-:W-:-:S03]  /*00e0*/  FADD R7, R0, R5 ;  /* 0x0000000500077221 */ /* 0x000fc60000000000 */
[----:B------:R-:W-:Y:S01]  /*00f0*/  FMUL R6, R0, R4 ;  /* 0x0000000400067220 */ /* 0x000fe20000400000 */
[----:B------:R-:W-:-:S03]  /*0100*/  FADD R9, R4, R7 ;  /* 0x0000000704097221 */ /* 0x000fc60000000000 */
[----:B------:R-:W-:Y:S01]  /*0110*/  FADD R7, -R5, R6 ;  /* 0x0000000605077221 */ /* 0x000fe20000000100 */
[----:B------:R-:W-:-:S03]  /*0120*/  FADD R8, R6, R9 ;  /* 0x0000000906087221 */ /* 0x000fc60000000000 */
[C---:B------:R-:W-:Y:S01]  /*0130*/  FMUL R9, R7.reuse, 0.5 ;  /* 0x3f00000007097820 */ /* 0x040fe20000400000 */
[----:B------:R-:W-:-:S03]  /*0140*/  FADD R8, R7, R8 ;  /* 0x0000000807087221 */ /* 0x000fc60000000000 */
[----:B------:R-:W-:Y:S01]  /*0150*/  FADD R0, R0, R9 ;  /* 0x0000000900007221 */ /* 0x000fe20000000000 */
[----:B------:R-:W-:-:S04]  /*0160*/  FADD R11, R9, R8 ;  /* 0x00000008090b7221 */ /* 0x000fc80000000000 */
[----:B------:R-:W-:Y:S01]  /*0170*/  FADD R8, R0, R11 ;  /* 0x0000000b00087221 */ /* 0x000fe20000000000 */
[----:B------:R-:W-:-:S03]  /*0180*/  FFMA R11, R5, R0, -R4 ;  /* 0x00000000050b7223 */ /* 0x000fc60000000804 */
[----:B------:R-:W-:Y:S01]  /*0190*/  FFMA R8, R5, R0, R8 ;  /* 0x0000000005087223 */ /* 0x000fe20000000008 */
[----:B------:R-:W-:-:S03]  /*01a0*/  FFMA R0, R6, R11, R7 ;  /* 0x0000000b06007223 */ /* 0x000fc60000000007 */
[----:B------:R-:W-:-:S04]  /*01b0*/  FADD R8, R11, R8 ;  /* 0x000000080b087221 */ /* 0x000fc80000000000 */
[----:B------:R-:W-:-:S04]  /*01c0*/  FFMA R11, R6, R11, R8 ;  /* 0x0000000b060b7223 */ /* 0x000fc80000000008 */
[----:B------:R-:W-:-:S04]  /*01d0*/  FADD R4, R0, R11 ;  /* 0x0000000b00047221 */ /* 0x000fc80000000000 */
[----:B------:R-:W-:-:S05]  /*01e0*/  FFMA R9, R9, R0, R4 ;  /* 0x0000000009097223 */ /* 0x000fca0000000004 */
[----:B------:R-:W-:Y:S01]  /*01f0*/  STG.E desc[UR4][R2.64], R9 ;  /* 0x0000000902007986 */ /* 0x000fe2000c101904 */
[----:B------:R-:W-:Y:S05]  /*0200*/  EXIT ;  /* 0x000000000000794d */ /* 0x000fea0003800000 */
.L_x_8:
        /* <DEDUP_REMOVED lines=15> */
.L_x_16:


//--------------------- .nv.shared._Z19proper_sync_examplePiS_i --------------------------
	.section	.nv.shared._Z19proper_sync_examplePiS_i,"aw",@nobits
	.sectionflags	@""
	.align	16
	.zero		1024


//--------------------- .nv.shared.reserved.0     --------------------------
	.section	.nv.shared.reserved.0,"aw",@nobits
	.weak		__nv_reservedSMEM_offset_0_alias
	.size		__nv_reservedSMEM_offset_0_alias, 0, 64
	.other		__nv_reservedSMEM_offset_0_alias,@"STO_CUDA_RESERVED_SHARED STV_DEFAULT"
__nv_reservedSMEM_offset_0_alias:
	.zero		0
	.zero		64


//--------------------- .nv.shared._Z21false_sharing_examplePi --------------------------
	.section	.nv.shared._Z21false_sharing_examplePi,"aw",@nobits
	.sectionflags	@""
	.align	16
	.zero		1024


//--------------------- .nv.shared._Z18shared_vs_registerPfS_i --------------------------
	.section	.nv.shared._Z18shared_vs_registerPfS_i,"aw",@nobits
	.sectionflags	@""
	.align	16
	.zero		1024


//--------------------- .nv.shared._Z14atomic_examplePii --------------------------
	.section	.nv.shared._Z14atomic_examplePii,"aw",@nobits
	.sectionflags	@""
	.align	16
	.zero		1024


//--------------------- .nv.shared._Z20memory_model_examplePiS_ --------------------------
	.section	.nv.shared._Z20memory_model_examplePiS_,"aw",@nobits
	.sectionflags	@""
	.align	16
	.zero		1024


//--------------------- .nv.shared._Z20controlled_registersPfi --------------------------
	.section	.nv.shared._Z20controlled_registersPfi,"aw",@nobits
	.sectionflags	@""
	.align	16
	.zero		1024


//--------------------- .nv.shared._Z18low_register_usagePfi --------------------------
	.section	.nv.shared._Z18low_register_usagePfi,"aw",@nobits
	.sectionflags	@""
	.align	16
	.zero		1024


//--------------------- .nv.shared._Z19high_register_usagePfi --------------------------
	.section	.nv.shared._Z19high_register_usagePfi,"aw",@nobits
	.sectionflags	@""
	.align	16
	.zero		1024


//--------------------- .nv.constant0._Z19proper_sync_examplePiS_i --------------------------
	.section	.nv.constant0._Z19proper_sync_examplePiS_i,"a",@progbits
	.sectionflags	@""
	.align	4
.nv.constant0._Z19proper_sync_examplePiS_i:
	.zero		916


//--------------------- .nv.constant0._Z21false_sharing_examplePi --------------------------
	.section	.nv.constant0._Z21false_sharing_examplePi,"a",@progbits
	.sectionflags	@""
	.align	4
.nv.constant0._Z21false_sharing_examplePi:
	.zero		904


//--------------------- .nv.constant0._Z18shared_vs_registerPfS_i --------------------------
	.section	.nv.constant0._Z18shared_vs_registerPfS_i,"a",@progbits
	.sectionflags	@""
	.align	4
.nv.constant0._Z18shared_vs_registerPfS_i:
	.zero		916


//--------------------- .nv.constant0._Z14atomic_examplePii --------------------------
	.section	.nv.constant0._Z14atomic_examplePii,"a",@progbits
	.sectionflags	@""
	.align	4
.nv.constant0._Z14atomic_examplePii:
	.zero		908


//--------------------- .nv.constant0._Z20memory_model_examplePiS_ --------------------------
	.section	.nv.constant0._Z20memory_model_examplePiS_,"a",@progbits
	.sectionflags	@""
	.align	4
.nv.constant0._Z20memory_model_examplePiS_:
	.zero		912


//--------------------- .nv.constant0._Z20controlled_registersPfi --------------------------
	.section	.nv.constant0._Z20controlled_registersPfi,"a",@progbits
	.sectionflags	@""
	.align	4
.nv.constant0._Z20controlled_registersPfi:
	.zero		908


//--------------------- .nv.constant0._Z18low_register_usagePfi --------------------------
	.section	.nv.constant0._Z18low_register_usagePfi,"a",@progbits
	.sectionflags	@""
	.align	4
.nv.constant0._Z18low_register_usagePfi:
	.zero		908


//--------------------- .nv.constant0._Z19high_register_usagePfi --------------------------
	.section	.nv.constant0._Z19high_register_usagePfi,"a",@progbits
	.sectionflags	@""
	.align	4
.nv.constant0._Z19high_register_usagePfi:
	.zero		908


//--------------------- SYMBOLS --------------------------

	.type		.nv.reservedSmem.offset0,@object
	.size		.nv.reservedSmem.offset0,0x4
	.type		.nv.reservedSmem.cap,@object
	.size		.nv.reservedSmem.cap,0x4
